//
// Generated by NVIDIA NVVM Compiler
//
// Compiler Build ID: CL-36424714
// Cuda compilation tools, release 13.0, V13.0.88
// Based on NVVM 20.0.0
//

.version 9.0
.target sm_100
.address_size 64

	// .globl	_Z14matrixMultCudaiPiS_S_

.visible .entry _Z14matrixMultCudaiPiS_S_(
	.param .u32 _Z14matrixMultCudaiPiS_S__param_0,
	.param .u64 .ptr .align 1 _Z14matrixMultCudaiPiS_S__param_1,
	.param .u64 .ptr .align 1 _Z14matrixMultCudaiPiS_S__param_2,
	.param .u64 .ptr .align 1 _Z14matrixMultCudaiPiS_S__param_3
)
{
	.reg .pred 	%p<11>;
	.reg .b32 	%r<106>;
	.reg .b64 	%rd<53>;

	ld.param.u32 	%r32, [_Z14matrixMultCudaiPiS_S__param_0];
	ld.param.u64 	%rd11, [_Z14matrixMultCudaiPiS_S__param_1];
	ld.param.u64 	%rd12, [_Z14matrixMultCudaiPiS_S__param_2];
	cvta.to.global.u64 	%rd1, %rd12;
	cvta.to.global.u64 	%rd2, %rd11;
	mov.u32 	%r33, %ctaid.x;
	mov.u32 	%r34, %ntid.x;
	mov.u32 	%r35, %tid.x;
	mad.lo.s32 	%r1, %r33, %r34, %r35;
	div.s32 	%r2, %r1, %r32;
	setp.ge.s32 	%p1, %r2, %r32;
	@%p1 bra 	$L__BB0_14;
	rem.s32 	%r3, %r1, %r32;
	setp.lt.s32 	%p2, %r32, 1;
	mov.b32 	%r105, 0;
	@%p2 bra 	$L__BB0_13;
	mul.lo.s32 	%r4, %r2, %r32;
	and.b32  	%r5, %r32, 7;
	setp.lt.u32 	%p3, %r32, 8;
	mov.b32 	%r100, 0;
	mov.u32 	%r105, %r100;
	@%p3 bra 	$L__BB0_5;
	and.b32  	%r40, %r32, 2147483640;
	neg.s32 	%r94, %r40;
	mul.wide.u32 	%rd13, %r32, 4;
	add.s64 	%rd3, %rd1, %rd13;
	mul.wide.u32 	%rd14, %r32, 8;
	add.s64 	%rd4, %rd1, %rd14;
	mul.wide.u32 	%rd15, %r32, 12;
	add.s64 	%rd5, %rd1, %rd15;
	mul.wide.u32 	%rd16, %r32, 16;
	add.s64 	%rd6, %rd1, %rd16;
	mul.wide.u32 	%rd17, %r32, 20;
	add.s64 	%rd7, %rd1, %rd17;
	mul.wide.u32 	%rd18, %r32, 24;
	add.s64 	%rd8, %rd1, %rd18;
	mul.wide.u32 	%rd19, %r32, 28;
	add.s64 	%rd9, %rd1, %rd19;
	mov.b32 	%r105, 0;
	mov.u32 	%r92, %r4;
	mov.u32 	%r93, %r3;
$L__BB0_4:
	.pragma "nounroll";
	and.b32  	%r100, %r32, 2147483640;
	mul.wide.s32 	%rd20, %r93, 4;
	add.s64 	%rd21, %rd3, %rd20;
	add.s64 	%rd22, %rd4, %rd20;
	add.s64 	%rd23, %rd5, %rd20;
	add.s64 	%rd24, %rd6, %rd20;
	add.s64 	%rd25, %rd7, %rd20;
	add.s64 	%rd26, %rd8, %rd20;
	add.s64 	%rd27, %rd9, %rd20;
	add.s64 	%rd28, %rd1, %rd20;
	mul.wide.s32 	%rd29, %r92, 4;
	add.s64 	%rd30, %rd2, %rd29;
	ld.global.u32 	%r41, [%rd30];
	ld.global.u32 	%r42, [%rd28];
	mad.lo.s32 	%r43, %r42, %r41, %r105;
	ld.global.u32 	%r44, [%rd30+4];
	ld.global.u32 	%r45, [%rd21];
	mad.lo.s32 	%r46, %r45, %r44, %r43;
	ld.global.u32 	%r47, [%rd30+8];
	ld.global.u32 	%r48, [%rd22];
	mad.lo.s32 	%r49, %r48, %r47, %r46;
	ld.global.u32 	%r50, [%rd30+12];
	ld.global.u32 	%r51, [%rd23];
	mad.lo.s32 	%r52, %r51, %r50, %r49;
	ld.global.u32 	%r53, [%rd30+16];
	ld.global.u32 	%r54, [%rd24];
	mad.lo.s32 	%r55, %r54, %r53, %r52;
	ld.global.u32 	%r56, [%rd30+20];
	ld.global.u32 	%r57, [%rd25];
	mad.lo.s32 	%r58, %r57, %r56, %r55;
	ld.global.u32 	%r59, [%rd30+24];
	ld.global.u32 	%r60, [%rd26];
	mad.lo.s32 	%r61, %r60, %r59, %r58;
	ld.global.u32 	%r62, [%rd30+28];
	ld.global.u32 	%r63, [%rd27];
	mad.lo.s32 	%r105, %r63, %r62, %r61;
	add.s32 	%r94, %r94, 8;
	shl.b32 	%r64, %r32, 3;
	add.s32 	%r93, %r93, %r64;
	add.s32 	%r92, %r92, 8;
	setp.ne.s32 	%p4, %r94, 0;
	@%p4 bra 	$L__BB0_4;
$L__BB0_5:
	setp.eq.s32 	%p5, %r5, 0;
	@%p5 bra 	$L__BB0_13;
	and.b32  	%r19, %r32, 3;
	setp.lt.u32 	%p6, %r5, 4;
	@%p6 bra 	$L__BB0_8;
	add.s32 	%r66, %r100, %r4;
	mul.wide.s32 	%rd31, %r66, 4;
	add.s64 	%rd32, %rd2, %rd31;
	ld.global.u32 	%r67, [%rd32];
	mad.lo.s32 	%r68, %r100, %r32, %r3;
	mul.wide.s32 	%rd33, %r68, 4;
	add.s64 	%rd34, %rd1, %rd33;
	ld.global.u32 	%r69, [%rd34];
	mad.lo.s32 	%r70, %r69, %r67, %r105;
	ld.global.u32 	%r71, [%rd32+4];
	mul.wide.u32 	%rd35, %r32, 4;
	add.s64 	%rd36, %rd34, %rd35;
	ld.global.u32 	%r72, [%rd36];
	mad.lo.s32 	%r73, %r72, %r71, %r70;
	ld.global.u32 	%r74, [%rd32+8];
	add.s64 	%rd37, %rd36, %rd35;
	ld.global.u32 	%r75, [%rd37];
	mad.lo.s32 	%r76, %r75, %r74, %r73;
	ld.global.u32 	%r77, [%rd32+12];
	add.s64 	%rd38, %rd37, %rd35;
	ld.global.u32 	%r78, [%rd38];
	mad.lo.s32 	%r105, %r78, %r77, %r76;
	add.s32 	%r100, %r100, 4;
$L__BB0_8:
	setp.eq.s32 	%p7, %r19, 0;
	@%p7 bra 	$L__BB0_13;
	setp.eq.s32 	%p8, %r19, 1;
	@%p8 bra 	$L__BB0_11;
	add.s32 	%r80, %r100, %r4;
	mul.wide.s32 	%rd39, %r80, 4;
	add.s64 	%rd40, %rd2, %rd39;
	ld.global.u32 	%r81, [%rd40];
	mad.lo.s32 	%r82, %r100, %r32, %r3;
	mul.wide.s32 	%rd41, %r82, 4;
	add.s64 	%rd42, %rd1, %rd41;
	ld.global.u32 	%r83, [%rd42];
	mad.lo.s32 	%r84, %r83, %r81, %r105;
	ld.global.u32 	%r85, [%rd40+4];
	mul.wide.u32 	%rd43, %r32, 4;
	add.s64 	%rd44, %rd42, %rd43;
	ld.global.u32 	%r86, [%rd44];
	mad.lo.s32 	%r105, %r86, %r85, %r84;
	add.s32 	%r100, %r100, 2;
$L__BB0_11:
	and.b32  	%r87, %r32, 1;
	setp.eq.b32 	%p9, %r87, 1;
	not.pred 	%p10, %p9;
	@%p10 bra 	$L__BB0_13;
	add.s32 	%r88, %r100, %r4;
	mul.wide.s32 	%rd45, %r88, 4;
	add.s64 	%rd46, %rd2, %rd45;
	ld.global.u32 	%r89, [%rd46];
	mad.lo.s32 	%r90, %r100, %r32, %r3;
	mul.wide.s32 	%rd47, %r90, 4;
	add.s64 	%rd48, %rd1, %rd47;
	ld.global.u32 	%r91, [%rd48];
	mad.lo.s32 	%r105, %r91, %r89, %r105;
$L__BB0_13:
	ld.param.u64 	%rd52, [_Z14matrixMultCudaiPiS_S__param_3];
	cvta.to.global.u64 	%rd49, %rd52;
	mul.wide.s32 	%rd50, %r1, 4;
	add.s64 	%rd51, %rd49, %rd50;
	st.global.u32 	[%rd51], %r105;
$L__BB0_14:
	ret;

}


// ===== COMPILED SASS (sm_100) =====

	.target	sm_100

	.elftype	@"ET_EXEC"


//--------------------- .note.nv.tkinfo           --------------------------
	.section	.note.nv.tkinfo,"",@"SHT_NOTE"
	.sectionflags	@"SHF_NOTE_NV_TKINFO"
	.tkinfo
        /*0018*/ 	.word	0x00000002
        /*0030*/ 	.string	""
        /*0030*/ 	.string	"ptxas"
        /*0030*/ 	.string	"Cuda compilation tools, release 13.0, V13.0.88"
        /*0030*/ 	.string	"Build cuda_13.0.r13.0/compiler.36424714_0"
        /*0030*/ 	.string	"-arch sm_100 -m 64 "



//--------------------- .note.nv.cuinfo           --------------------------
	.section	.note.nv.cuinfo,"",@"SHT_NOTE"
	.sectionflags	@"SHF_NOTE_NV_CUINFO"
        /*0018*/ 	.short	0x0002
        /*001a*/ 	.short	0x0064
        /*001c*/ 	.short	0x0082
	.zero		2


//--------------------- .nv.info                  --------------------------
	.section	.nv.info,"",@"SHT_CUDA_INFO"
	.align	4


	//----- nvinfo : EIATTR_REGCOUNT
	.align		4
        /*0000*/ 	.byte	0x04, 0x2f
        /*0002*/ 	.short	(.L_1 - .L_0)
	.align		4
.L_0:
        /*0004*/ 	.word	index@(_Z14matrixMultCudaiPiS_S_)
        /*0008*/ 	.word	0x00000020


	//----- nvinfo : EIATTR_FRAME_SIZE
	.align		4
.L_1:
        /*000c*/ 	.byte	0x04, 0x11
        /*000e*/ 	.short	(.L_3 - .L_2)
	.align		4
.L_2:
        /*0010*/ 	.word	index@(_Z14matrixMultCudaiPiS_S_)
        /*0014*/ 	.word	0x00000000


	//----- nvinfo : EIATTR_MIN_STACK_SIZE
	.align		4
.L_3:
        /*0018*/ 	.byte	0x04, 0x12
        /*001a*/ 	.short	(.L_5 - .L_4)
	.align		4
.L_4:
        /*001c*/ 	.word	index@(_Z14matrixMultCudaiPiS_S_)
        /*0020*/ 	.word	0x00000000
.L_5:


//--------------------- .nv.compat                --------------------------
	.section	.nv.compat,"",@"SHT_CUDA_COMPAT_INFO"
	.align	4
        /*0000*/ 	.byte	0x02, 0x09, 0x00, 0x00, 0x02, 0x02, 0x01, 0x00, 0x02, 0x05, 0x05, 0x00, 0x03, 0x07, 0x01, 0x01
        /*0010*/ 	.byte	0x02, 0x03, 0x00, 0x00, 0x02, 0x06, 0x01, 0x00, 0x04, 0x0b, 0x08, 0x00, 0x09, 0x00, 0x00, 0x00
        /*0020*/ 	.byte	0x00, 0x00, 0x00, 0x00


//--------------------- .nv.info._Z14matrixMultCudaiPiS_S_ --------------------------
	.section	.nv.info._Z14matrixMultCudaiPiS_S_,"",@"SHT_CUDA_INFO"
	.sectionflags	@""
	.align	4


	//----- nvinfo : EIATTR_CUDA_API_VERSION
	.align		4
        /*0000*/ 	.byte	0x04, 0x37
        /*0002*/ 	.short	(.L_7 - .L_6)
.L_6:
        /*0004*/ 	.word	0x00000082


	//----- nvinfo : EIATTR_KPARAM_INFO
	.align		4
.L_7:
        /*0008*/ 	.byte	0x04, 0x17
        /*000a*/ 	.short	(.L_9 - .L_8)
.L_8:
        /*000c*/ 	.word	0x00000000
        /*0010*/ 	.short	0x0003
        /*0012*/ 	.short	0x0018
        /*0014*/ 	.byte	0x00, 0xf5, 0x21, 0x00


	//----- nvinfo : EIATTR_KPARAM_INFO
	.align		4
.L_9:
        /*0018*/ 	.byte	0x04, 0x17
        /*001a*/ 	.short	(.L_11 - .L_10)
.L_10:
        /*001c*/ 	.word	0x00000000
        /*0020*/ 	.short	0x0002
        /*0022*/ 	.short	0x0010
        /*0024*/ 	.byte	0x00, 0xf5, 0x21, 0x00


	//----- nvinfo : EIATTR_KPARAM_INFO
	.align		4
.L_11:
        /*0028*/ 	.byte	0x04, 0x17
        /*002a*/ 	.short	(.L_13 - .L_12)
.L_12:
        /*002c*/ 	.word	0x00000000
        /*0030*/ 	.short	0x0001
        /*0032*/ 	.short	0x0008
        /*0034*/ 	.byte	0x00, 0xf5, 0x21, 0x00


	//----- nvinfo : EIATTR_KPARAM_INFO
	.align		4
.L_13:
        /*0038*/ 	.byte	0x04, 0x17
        /*003a*/ 	.short	(.L_15 - .L_14)
.L_14:
        /*003c*/ 	.word	0x00000000
        /*0040*/ 	.short	0x0000
        /*0042*/ 	.short	0x0000
        /*0044*/ 	.byte	0x00, 0xf0, 0x11, 0x00


	//----- nvinfo : EIATTR_SPARSE_MMA_MASK
	.align		4
.L_15:
        /*0048*/ 	.byte	0x03, 0x50
        /*004a*/ 	.short	0x0000


	//----- nvinfo : EIATTR_MAXREG_COUNT
	.align		4
        /*004c*/ 	.byte	0x03, 0x1b
        /*004e*/ 	.short	0x00ff


	//----- nvinfo : EIATTR_MERCURY_ISA_VERSION
	.align		4
        /*0050*/ 	.byte	0x03, 0x5f
        /*0052*/ 	.short	0x0101


	//----- nvinfo : EIATTR_VRC_CTA_INIT_COUNT
	.align		4
        /*0054*/ 	.byte	0x02, 0x4a
	.zero		1
	.zero		1


	//----- nvinfo : EIATTR_EXIT_INSTR_OFFSETS
	.align		4
        /*0058*/ 	.byte	0x04, 0x1c
        /*005a*/ 	.short	(.L_17 - .L_16)


	//   ....[0]....
.L_16:
        /*005c*/ 	.word	0x000001f0


	//   ....[1]....
        /*0060*/ 	.word	0x00000ba0


	//----- nvinfo : EIATTR_CBANK_PARAM_SIZE
	.align		4
.L_17:
        /*0064*/ 	.byte	0x03, 0x19
        /*0066*/ 	.short	0x0020


	//----- nvinfo : EIATTR_PARAM_CBANK
	.align		4
        /*0068*/ 	.byte	0x04, 0x0a
        /*006a*/ 	.short	(.L_19 - .L_18)
	.align		4
.L_18:
        /*006c*/ 	.word	index@(.nv.constant0._Z14matrixMultCudaiPiS_S_)
        /*0070*/ 	.short	0x0380
        /*0072*/ 	.short	0x0020


	//----- nvinfo : EIATTR_SW_WAR
	.align		4
.L_19:
        /*0074*/ 	.byte	0x04, 0x36
        /*0076*/ 	.short	(.L_21 - .L_20)
.L_20:
        /*0078*/ 	.word	0x00000008
.L_21:


//--------------------- .nv.callgraph             --------------------------
	.section	.nv.callgraph,"",@"SHT_CUDA_CALLGRAPH"
	.align	4
	.sectionentsize	8
	.align		4
        /*0000*/ 	.word	0x00000000
	.align		4
        /*0004*/ 	.word	0xffffffff
	.align		4
        /*0008*/ 	.word	0x00000000
	.align		4
        /*000c*/ 	.word	0xfffffffe
	.align		4
        /*0010*/ 	.word	0x00000000
	.align		4
        /*0014*/ 	.word	0xfffffffd
	.align		4
        /*0018*/ 	.word	0x00000000
	.align		4
        /*001c*/ 	.word	0xfffffffc


//--------------------- .text._Z14matrixMultCudaiPiS_S_ --------------------------
	.section	.text._Z14matrixMultCudaiPiS_S_,"ax",@progbits
	.align	128
        .global         _Z14matrixMultCudaiPiS_S_
        .type           _Z14matrixMultCudaiPiS_S_,@function
        .size           _Z14matrixMultCudaiPiS_S_,(.L_x_5 - _Z14matrixMultCudaiPiS_S_)
        .other          _Z14matrixMultCudaiPiS_S_,@"STO_CUDA_ENTRY STV_DEFAULT"
_Z14matrixMultCudaiPiS_S_:
.text._Z14matrixMultCudaiPiS_S_:
[----:B------:R-:W-:Y:S01]  /*0000*/  LDC R1, c[0x0][0x37c] ;  /* 0x0000df00ff017b82 */ /* 0x000fe20000000800 */
[----:B------:R-:W0:Y:S01]  /*0010*/  LDCU UR16, c[0x0][0x380] ;  /* 0x00007000ff1077ac */ /* 0x000e220008000800 */
[----:B------:R-:W1:Y:S06]  /*0020*/  S2R R5, SR_TID.X ;  /* 0x0000000000057919 */ /* 0x000e6c0000002100 */
[----:B------:R-:W1:Y:S08]  /*0030*/  S2UR UR4, SR_CTAID.X ;  /* 0x00000000000479c3 */ /* 0x000e700000002500 */
[----:B------:R-:W1:Y:S01]  /*0040*/  LDC R0, c[0x0][0x360] ;  /* 0x0000d800ff007b82 */ /* 0x000e620000000800 */
[----:B0-----:R-:W-:-:S02]  /*0050*/  IABS R7, UR16 ;  /* 0x0000001000077c13 */ /* 0x001fc40008000000 */
[----:B------:R-:W-:Y:S02]  /*0060*/  LOP3.LUT R14, RZ, UR16, RZ, 0x33, !PT ;  /* 0x00000010ff0e7c12 */ /* 0x000fe4000f8e33ff */
[----:B------:R-:W0:Y:S01]  /*0070*/  I2F.RP R4, R7 ;  /* 0x0000000700047306 */ /* 0x000e220000209400 */
[----:B-1----:R-:W-:-:S07]  /*0080*/  IMAD R0, R0, UR4, R5 ;  /* 0x0000000400007c24 */ /* 0x002fce000f8e0205 */
[----:B0-----:R-:W0:Y:S02]  /*0090*/  MUFU.RCP R4, R4 ;  /* 0x0000000400047308 */ /* 0x001e240000001000 */
[----:B0-----:R-:W-:Y:S02]  /*00a0*/  IADD3 R2, PT, PT, R4, 0xffffffe, RZ ;  /* 0x0ffffffe04027810 */ /* 0x001fe40007ffe0ff */
[----:B------:R-:W-:-:S04]  /*00b0*/  IABS R4, R0 ;  /* 0x0000000000047213 */ /* 0x000fc80000000000 */
[----:B------:R0:W1:Y:S02]  /*00c0*/  F2I.FTZ.U32.TRUNC.NTZ R3, R2 ;  /* 0x0000000200037305 */ /* 0x000064000021f000 */
[----:B0-----:R-:W-:Y:S01]  /*00d0*/  HFMA2 R2, -RZ, RZ, 0, 0 ;  /* 0x00000000ff027431 */ /* 0x001fe200000001ff */
[----:B-1----:R-:W-:-:S05]  /*00e0*/  IADD3 R6, PT, PT, RZ, -R3, RZ ;  /* 0x80000003ff067210 */ /* 0x002fca0007ffe0ff */
[----:B------:R-:W-:-:S04]  /*00f0*/  IMAD R5, R6, R7, RZ ;  /* 0x0000000706057224 */ /* 0x000fc800078e02ff */
[----:B------:R-:W-:-:S06]  /*0100*/  IMAD.HI.U32 R3, R3, R5, R2 ;  /* 0x0000000503037227 */ /* 0x000fcc00078e0002 */
[----:B------:R-:W-:-:S05]  /*0110*/  IMAD.HI.U32 R3, R3, R4, RZ ;  /* 0x0000000403037227 */ /* 0x000fca00078e00ff */
[----:B------:R-:W-:-:S05]  /*0120*/  IADD3 R5, PT, PT, -R3, RZ, RZ ;  /* 0x000000ff03057210 */ /* 0x000fca0007ffe1ff */
[----:B------:R-:W-:Y:S01]  /*0130*/  IMAD R2, R7, R5, R4 ;  /* 0x0000000507027224 */ /* 0x000fe200078e0204 */
[----:B------:R-:W-:-:S04]  /*0140*/  LOP3.LUT R4, R0, UR16, RZ, 0x3c, !PT ;  /* 0x0000001000047c12 */ /* 0x000fc8000f8e3cff */
[----:B------:R-:W-:Y:S02]  /*0150*/  ISETP.GT.U32.AND P2, PT, R7, R2, PT ;  /* 0x000000020700720c */ /* 0x000fe40003f44070 */
[----:B------:R-:W-:-:S11]  /*0160*/  ISETP.GE.AND P0, PT, R4, RZ, PT ;  /* 0x000000ff0400720c */ /* 0x000fd60003f06270 */
[----:B------:R-:W-:Y:S01]  /*0170*/  @!P2 IMAD.IADD R2, R2, 0x1, -R7 ;  /* 0x000000010202a824 */ /* 0x000fe200078e0a07 */
[----:B------:R-:W-:-:S04]  /*0180*/  @!P2 IADD3 R3, PT, PT, R3, 0x1, RZ ;  /* 0x000000010303a810 */ /* 0x000fc80007ffe0ff */
[----:B------:R-:W-:-:S13]  /*0190*/  ISETP.GE.U32.AND P1, PT, R2, R7, PT ;  /* 0x000000070200720c */ /* 0x000fda0003f26070 */
[----:B------:R-:W-:Y:S02]  /*01a0*/  @P1 IADD3 R3, PT, PT, R3, 0x1, RZ ;  /* 0x0000000103031810 */ /* 0x000fe40007ffe0ff */
[----:B------:R-:W-:Y:S02]  /*01b0*/  ISETP.NE.AND P1, PT, RZ, UR16, PT ;  /* 0x00000010ff007c0c */ /* 0x000fe4000bf25270 */
[----:B------:R-:W-:-:S04]  /*01c0*/  @!P0 IADD3 R3, PT, PT, -R3, RZ, RZ ;  /* 0x000000ff03038210 */ /* 0x000fc80007ffe1ff */
[----:B------:R-:W-:-:S04]  /*01d0*/  SEL R16, R14, R3, !P1 ;  /* 0x000000030e107207 */ /* 0x000fc80004800000 */
[----:B------:R-:W-:-:S13]  /*01e0*/  ISETP.GE.AND P0, PT, R16, UR16, PT ;  /* 0x0000001010007c0c */ /* 0x000fda000bf06270 */
[----:B------:R-:W-:Y:S05]  /*01f0*/  @P0 EXIT ;  /* 0x000000000000094d */ /* 0x000fea0003800000 */
[----:B------:R-:W-:Y:S01]  /*0200*/  ISETP.GE.AND P2, PT, R0, RZ, PT ;  /* 0x000000ff0000720c */ /* 0x000fe20003f46270 */
[----:B------:R-:W-:Y:S01]  /*0210*/  UISETP.GE.AND UP0, UPT, UR16, 0x1, UPT ;  /* 0x000000011000788c */ /* 0x000fe2000bf06270 */
[-C--:B------:R-:W-:Y:S01]  /*0220*/  ISETP.GT.U32.AND P0, PT, R7, R2.reuse, PT ;  /* 0x000000020700720c */ /* 0x080fe20003f04070 */
[----:B------:R-:W0:Y:S01]  /*0230*/  LDCU.64 UR14, c[0x0][0x358] ;  /* 0x00006b00ff0e77ac */ /* 0x000e220008000a00 */
[----:B------:R-:W-:Y:S02]  /*0240*/  IADD3 R3, PT, PT, R2, -R7, RZ ;  /* 0x8000000702037210 */ /* 0x000fe40007ffe0ff */
[----:B------:R-:W-:Y:S02]  /*0250*/  MOV R18, RZ ;  /* 0x000000ff00127202 */ /* 0x000fe40000000f00 */
[----:B------:R-:W-:-:S05]  /*0260*/  SEL R3, R3, R2, !P0 ;  /* 0x0000000203037207 */ /* 0x000fca0004000000 */
[----:B------:R-:W-:-:S05]  /*0270*/  @!P2 IMAD.MOV R3, RZ, RZ, -R3 ;  /* 0x000000ffff03a224 */ /* 0x000fca00078e0a03 */
[----:B------:R-:W-:Y:S01]  /*0280*/  SEL R14, R14, R3, !P1 ;  /* 0x000000030e0e7207 */ /* 0x000fe20004800000 */
[----:B------:R-:W-:Y:S06]  /*0290*/  BRA.U !UP0, `(.L_x_0) ;  /* 0x0000000908347547 */ /* 0x000fec000b800000 */
[----:B------:R-:W-:Y:S02]  /*02a0*/  UISETP.GE.U32.AND UP0, UPT, UR16, 0x8, UPT ;  /* 0x000000081000788c */ /* 0x000fe4000bf06070 */
[----:B------:R-:W-:Y:S01]  /*02b0*/  IMAD R16, R16, UR16, RZ ;  /* 0x0000001010107c24 */ /* 0x000fe2000f8e02ff */
[----:B------:R-:W-:Y:S01]  /*02c0*/  MOV R18, RZ ;  /* 0x000000ff00127202 */ /* 0x000fe20000000f00 */
[----:B------:R-:W-:-:S05]  /*02d0*/  UMOV UR4, URZ ;  /* 0x000000ff00047c82 */ /* 0x000fca0008000000 */
[----:B------:R-:W-:Y:S05]  /*02e0*/  BRA.U !UP0, `(.L_x_1) ;  /* 0x0000000508007547 */ /* 0x000fea000b800000 */
[----:B------:R-:W1:Y:S01]  /*02f0*/  LDCU.64 UR18, c[0x0][0x390] ;  /* 0x00007200ff1277ac */ /* 0x000e620008000a00 */
[----:B------:R-:W-:Y:S01]  /*0300*/  HFMA2 R18, -RZ, RZ, 0, 0 ;  /* 0x00000000ff127431 */ /* 0x000fe200000001ff */
[----:B------:R-:W-:Y:S01]  /*0310*/  MOV R15, R16 ;  /* 0x00000010000f7202 */ /* 0x000fe20000000f00 */
[----:B------:R-:W-:Y:S01]  /*0320*/  IMAD.MOV.U32 R17, RZ, RZ, R14 ;  /* 0x000000ffff117224 */ /* 0x000fe200078e000e */
[----:B------:R-:W-:-:S04]  /*0330*/  ULOP3.LUT UR4, UR16, 0x7ffffff8, URZ, 0xc0, !UPT ;  /* 0x7ffffff810047892 */ /* 0x000fc8000f8ec0ff */
[----:B------:R-:W-:Y:S02]  /*0340*/  UIADD3 UR4, UPT, UPT, -UR4, URZ, URZ ;  /* 0x000000ff04047290 */ /* 0x000fe4000fffe1ff */
[----:B-1----:R-:W-:Y:S02]  /*0350*/  UIMAD.WIDE.U32 UR6, UR16, 0x10, UR18 ;  /* 0x00000010100678a5 */ /* 0x002fe4000f8e0012 */
[----:B------:R-:W-:Y:S02]  /*0360*/  UIMAD.WIDE.U32 UR8, UR16, 0x14, UR18 ;  /* 0x00000014100878a5 */ /* 0x000fe4000f8e0012 */
[----:B------:R-:W-:Y:S02]  /*0370*/  UIMAD.WIDE.U32 UR10, UR16, 0x18, UR18 ;  /* 0x00000018100a78a5 */ /* 0x000fe4000f8e0012 */
[----:B------:R-:W-:-:S12]  /*0380*/  UIMAD.WIDE.U32 UR12, UR16, 0x1c, UR18 ;  /* 0x0000001c100c78a5 */ /* 0x000fd8000f8e0012 */
.L_x_2:
[----:B------:R-:W1:Y:S01]  /*0390*/  LDC.64 R2, c[0x0][0x388] ;  /* 0x0000e200ff027b82 */ /* 0x000e620000000a00 */
[----:B------:R-:W-:Y:S01]  /*03a0*/  UIMAD.WIDE.U32 UR24, UR16, 0x4, UR18 ;  /* 0x00000004101878a5 */ /* 0x000fe2000f8e0012 */
[----:B------:R-:W-:Y:S01]  /*03b0*/  MOV R4, 0x4 ;  /* 0x0000000400047802 */ /* 0x000fe20000000f00 */
[----:B------:R-:W-:Y:S02]  /*03c0*/  UIMAD.WIDE.U32 UR22, UR16, 0x8, UR18 ;  /* 0x00000008101678a5 */ /* 0x000fe4000f8e0012 */
[----:B------:R-:W-:Y:S02]  /*03d0*/  UIMAD.WIDE.U32 UR20, UR16, 0xc, UR18 ;  /* 0x0000000c101478a5 */ /* 0x000fe4000f8e0012 */
[----:B------:R-:W-:Y:S01]  /*03e0*/  MOV R6, UR24 ;  /* 0x0000001800067c02 */ /* 0x000fe20008000f00 */
[C---:B------:R-:W-:Y:S01]  /*03f0*/  IMAD.WIDE R4, R17.reuse, R4, UR18 ;  /* 0x0000001211047e25 */ /* 0x040fe2000f8e0204 */
[----:B------:R-:W-:Y:S02]  /*0400*/  MOV R7, UR25 ;  /* 0x0000001900077c02 */ /* 0x000fe40008000f00 */
[----:B------:R-:W-:Y:S01]  /*0410*/  MOV R8, UR22 ;  /* 0x0000001600087c02 */ /* 0x000fe20008000f00 */
[----:B------:R-:W-:Y:S01]  /*0420*/  IMAD.U32 R9, RZ, RZ, UR23 ;  /* 0x00000017ff097e24 */ /* 0x000fe2000f8e00ff */
[----:B0-----:R0:W2:Y:S01]  /*0430*/  LDG.E R19, desc[UR14][R4.64] ;  /* 0x0000000e04137981 */ /* 0x0010a2000c1e1900 */
[----:B------:R-:W-:Y:S01]  /*0440*/  IMAD.WIDE R6, R17, 0x4, R6 ;  /* 0x0000000411067825 */ /* 0x000fe200078e0206 */
[----:B------:R-:W-:-:S02]  /*0450*/  MOV R10, UR20 ;  /* 0x00000014000a7c02 */ /* 0x000fc40008000f00 */
[----:B------:R-:W-:Y:S01]  /*0460*/  MOV R11, UR21 ;  /* 0x00000015000b7c02 */ /* 0x000fe20008000f00 */
[----:B-1----:R-:W-:Y:S01]  /*0470*/  IMAD.WIDE R2, R15, 0x4, R2 ;  /* 0x000000040f027825 */ /* 0x002fe200078e0202 */
[----:B------:R1:W3:Y:S04]  /*0480*/  LDG.E R21, desc[UR14][R6.64] ;  /* 0x0000000e06157981 */ /* 0x0002e8000c1e1900 */
[----:B------:R-:W2:Y:S01]  /*0490*/  LDG.E R20, desc[UR14][R2.64] ;  /* 0x0000000e02147981 */ /* 0x000ea2000c1e1900 */
[C---:B------:R-:W-:Y:S01]  /*04a0*/  IMAD.WIDE R8, R17.reuse, 0x4, R8 ;  /* 0x0000000411087825 */ /* 0x040fe200078e0208 */
[----:B------:R-:W-:Y:S02]  /*04b0*/  MOV R12, 0x4 ;  /* 0x00000004000c7802 */ /* 0x000fe40000000f00 */
[----:B------:R-:W3:Y:S01]  /*04c0*/  LDG.E R22, desc[UR14][R2.64+0x4] ;  /* 0x0000040e02167981 */ /* 0x000ee2000c1e1900 */
[----:B------:R-:W-:Y:S01]  /*04d0*/  IMAD.WIDE R10, R17, 0x4, R10 ;  /* 0x00000004110a7825 */ /* 0x000fe200078e020a */
[----:B------:R-:W-:-:S02]  /*04e0*/  MOV R26, 0x4 ;  /* 0x00000004001a7802 */ /* 0x000fc40000000f00 */
[----:B------:R4:W5:Y:S01]  /*04f0*/  LDG.E R24, desc[UR14][R8.64] ;  /* 0x0000000e08187981 */ /* 0x000962000c1e1900 */
[----:B0-----:R-:W-:-:S03]  /*0500*/  IMAD.WIDE R4, R17, R12, UR6 ;  /* 0x0000000611047e25 */ /* 0x001fc6000f8e020c */
[----:B------:R-:W5:Y:S01]  /*0510*/  LDG.E R23, desc[UR14][R2.64+0x8] ;  /* 0x0000080e02177981 */ /* 0x000f62000c1e1900 */
[----:B-1----:R-:W-:-:S03]  /*0520*/  IMAD.WIDE R6, R17, R26, UR8 ;  /* 0x0000000811067e25 */ /* 0x002fc6000f8e021a */
[----:B------:R-:W5:Y:S04]  /*0530*/  LDG.E R10, desc[UR14][R10.64] ;  /* 0x0000000e0a0a7981 */ /* 0x000f68000c1e1900 */
[----:B------:R-:W5:Y:S01]  /*0540*/  LDG.E R25, desc[UR14][R2.64+0xc] ;  /* 0x00000c0e02197981 */ /* 0x000f62000c1e1900 */
[----:B------:R-:W-:-:S03]  /*0550*/  IMAD.MOV.U32 R28, RZ, RZ, 0x4 ;  /* 0x00000004ff1c7424 */ /* 0x000fc600078e00ff */
[----:B------:R0:W5:Y:S01]  /*0560*/  LDG.E R5, desc[UR14][R4.64] ;  /* 0x0000000e04057981 */ /* 0x000162000c1e1900 */
[----:B----4-:R-:W-:-:S03]  /*0570*/  IMAD.WIDE R8, R17, R12, UR10 ;  /* 0x0000000a11087e25 */ /* 0x010fc6000f8e020c */
[----:B------:R-:W4:Y:S01]  /*0580*/  LDG.E R26, desc[UR14][R2.64+0x10] ;  /* 0x0000100e021a7981 */ /* 0x000f22000c1e1900 */
[----:B------:R-:W-:-:S03]  /*0590*/  IMAD.WIDE R12, R17, R28, UR12 ;  /* 0x0000000c110c7e25 */ /* 0x000fc6000f8e021c */
[----:B------:R-:W4:Y:S04]  /*05a0*/  LDG.E R6, desc[UR14][R6.64] ;  /* 0x0000000e06067981 */ /* 0x000f28000c1e1900 */
[----:B------:R-:W4:Y:S04]  /*05b0*/  LDG.E R27, desc[UR14][R2.64+0x14] ;  /* 0x0000140e021b7981 */ /* 0x000f28000c1e1900 */
[----:B------:R-:W4:Y:S04]  /*05c0*/  LDG.E R8, desc[UR14][R8.64] ;  /* 0x0000000e08087981 */ /* 0x000f28000c1e1900 */
[----:B------:R-:W4:Y:S04]  /*05d0*/  LDG.E R11, desc[UR14][R2.64+0x18] ;  /* 0x0000180e020b7981 */ /* 0x000f28000c1e1900 */
[----:B------:R-:W4:Y:S04]  /*05e0*/  LDG.E R12, desc[UR14][R12.64] ;  /* 0x0000000e0c0c7981 */ /* 0x000f28000c1e1900 */
[----:B------:R-:W4:Y:S01]  /*05f0*/  LDG.E R29, desc[UR14][R2.64+0x1c] ;  /* 0x00001c0e021d7981 */ /* 0x000f22000c1e1900 */
[----:B------:R-:W-:-:S04]  /*0600*/  UIADD3 UR4, UPT, UPT, UR4, 0x8, URZ ;  /* 0x0000000804047890 */ /* 0x000fc8000fffe0ff */
[----:B------:R-:W-:Y:S01]  /*0610*/  UISETP.NE.AND UP0, UPT, UR4, URZ, UPT ;  /* 0x000000ff0400728c */ /* 0x000fe2000bf05270 */
[----:B0-----:R-:W-:Y:S02]  /*0620*/  MOV R4, UR16 ;  /* 0x0000001000047c02 */ /* 0x001fe40008000f00 */
[----:B------:R-:W-:Y:S02]  /*0630*/  IADD3 R15, PT, PT, R15, 0x8, RZ ;  /* 0x000000080f0f7810 */ /* 0x000fe40007ffe0ff */
[----:B------:R-:W-:Y:S01]  /*0640*/  LEA R17, R4, R17, 0x3 ;  /* 0x0000001104117211 */ /* 0x000fe200078e18ff */
[----:B--2---:R-:W-:-:S04]  /*0650*/  IMAD R19, R20, R19, R18 ;  /* 0x0000001314137224 */ /* 0x004fc800078e0212 */
[----:B---3--:R-:W-:-:S04]  /*0660*/  IMAD R19, R22, R21, R19 ;  /* 0x0000001516137224 */ /* 0x008fc800078e0213 */
[----:B-----5:R-:W-:-:S04]  /*0670*/  IMAD R19, R23, R24, R19 ;  /* 0x0000001817137224 */ /* 0x020fc800078e0213 */
[----:B------:R-:W-:-:S04]  /*0680*/  IMAD R10, R25, R10, R19 ;  /* 0x0000000a190a7224 */ /* 0x000fc800078e0213 */
[----:B----4-:R-:W-:-:S04]  /*0690*/  IMAD R5, R26, R5, R10 ;  /* 0x000000051a057224 */ /* 0x010fc800078e020a */
[----:B------:R-:W-:-:S04]  /*06a0*/  IMAD R5, R27, R6, R5 ;  /* 0x000000061b057224 */ /* 0x000fc800078e0205 */
[----:B------:R-:W-:-:S04]  /*06b0*/  IMAD R5, R11, R8, R5 ;  /* 0x000000080b057224 */ /* 0x000fc800078e0205 */
[----:B------:R-:W-:Y:S01]  /*06c0*/  IMAD R18, R29, R12, R5 ;  /* 0x0000000c1d127224 */ /* 0x000fe200078e0205 */
[----:B------:R-:W-:Y:S06]  /*06d0*/  BRA.U UP0, `(.L_x_2) ;  /* 0xfffffffd002c7547 */ /* 0x000fec000b83ffff */
[----:B------:R-:W-:-:S12]  /*06e0*/  ULOP3.LUT UR4, UR16, 0x7ffffff8, URZ, 0xc0, !UPT ;  /* 0x7ffffff810047892 */ /* 0x000fd8000f8ec0ff */
.L_x_1:
[----:B------:R-:W-:-:S04]  /*06f0*/  ULOP3.LUT UR6, UR16, 0x7, URZ, 0xc0, !UPT ;  /* 0x0000000710067892 */ /* 0x000fc8000f8ec0ff */
[----:B------:R-:W-:-:S09]  /*0700*/  UISETP.NE.AND UP0, UPT, UR6, URZ, UPT ;  /* 0x000000ff0600728c */ /* 0x000fd2000bf05270 */
[----:B------:R-:W-:Y:S05]  /*0710*/  BRA.U !UP0, `(.L_x_0) ;  /* 0x0000000508147547 */ /* 0x000fea000b800000 */
[----:B------:R-:W-:Y:S02]  /*0720*/  UISETP.GE.U32.AND UP0, UPT, UR6, 0x4, UPT ;  /* 0x000000040600788c */ /* 0x000fe4000bf06070 */
[----:B------:R-:W-:-:S04]  /*0730*/  ULOP3.LUT UR5, UR16, 0x3, URZ, 0xc0, !UPT ;  /* 0x0000000310057892 */ /* 0x000fc8000f8ec0ff */
[----:B------:R-:W-:-:S03]  /*0740*/  UISETP.NE.AND UP1, UPT, UR5, URZ, UPT ;  /* 0x000000ff0500728c */ /* 0x000fc6000bf25270 */
[----:B------:R-:W-:Y:S08]  /*0750*/  BRA.U !UP0, `(.L_x_3) ;  /* 0x0000000108647547 */ /* 0x000ff0000b800000 */
[----:B------:R-:W1:Y:S01]  /*0760*/  LDC.64 R4, c[0x0][0x390] ;  /* 0x0000e400ff047b82 */ /* 0x000e620000000a00 */
[----:B------:R-:W-:Y:S01]  /*0770*/  MOV R9, UR4 ;  /* 0x0000000400097c02 */ /* 0x000fe20008000f00 */
[----:B------:R-:W-:-:S04]  /*0780*/  VIADD R7, R16, UR4 ;  /* 0x0000000410077c36 */ /* 0x000fc80008000000 */
[----:B------:R-:W-:Y:S02]  /*0790*/  IMAD R9, R9, UR16, R14 ;  /* 0x0000001009097c24 */ /* 0x000fe4000f8e020e */
[----:B------:R-:W2:Y:S01]  /*07a0*/  LDC.64 R2, c[0x0][0x388] ;  /* 0x0000e200ff027b82 */ /* 0x000ea20000000a00 */
[----:B------:R-:W-:Y:S01]  /*07b0*/  MOV R11, UR16 ;  /* 0x00000010000b7c02 */ /* 0x000fe20008000f00 */
[----:B-1----:R-:W-:Y:S01]  /*07c0*/  IMAD.WIDE R4, R9, 0x4, R4 ;  /* 0x0000000409047825 */ /* 0x002fe200078e0204 */
[----:B------:R-:W-:-:S03]  /*07d0*/  MOV R9, UR16 ;  /* 0x0000001000097c02 */ /* 0x000fc60008000f00 */
[----:B--2---:R-:W-:-:S04]  /*07e0*/  IMAD.WIDE R2, R7, 0x4, R2 ;  /* 0x0000000407027825 */ /* 0x004fc800078e0202 */
[C---:B------:R-:W-:Y:S01]  /*07f0*/  IMAD.WIDE.U32 R6, R9.reuse, 0x4, R4 ;  /* 0x0000000409067825 */ /* 0x040fe200078e0004 */
[----:B0-----:R-:W2:Y:S04]  /*0800*/  LDG.E R13, desc[UR14][R2.64] ;  /* 0x0000000e020d7981 */ /* 0x001ea8000c1e1900 */
[----:B------:R-:W2:Y:S01]  /*0810*/  LDG.E R4, desc[UR14][R4.64] ;  /* 0x0000000e04047981 */ /* 0x000ea2000c1e1900 */
[----:B------:R-:W-:-:S03]  /*0820*/  IMAD.WIDE.U32 R8, R9, 0x4, R6 ;  /* 0x0000000409087825 */ /* 0x000fc600078e0006 */
[----:B------:R-:W3:Y:S04]  /*0830*/  LDG.E R6, desc[UR14][R6.64] ;  /* 0x0000000e06067981 */ /* 0x000ee8000c1e1900 */
[----:B------:R-:W3:Y:S01]  /*0840*/  LDG.E R15, desc[UR14][R2.64+0x4] ;  /* 0x0000040e020f7981 */ /* 0x000ee2000c1e1900 */
[----:B------:R-:W-:-:S03]  /*0850*/  IMAD.WIDE.U32 R10, R11, 0x4, R8 ;  /* 0x000000040b0a7825 */ /* 0x000fc600078e0008 */
[----:B------:R-:W4:Y:S04]  /*0860*/  LDG.E R12, desc[UR14][R8.64] ;  /* 0x0000000e080c7981 */ /* 0x000f28000c1e1900 */
[----:B------:R-:W4:Y:S04]  /*0870*/  LDG.E R17, desc[UR14][R2.64+0x8] ;  /* 0x0000080e02117981 */ /* 0x000f28000c1e1900 */
[----:B------:R-:W5:Y:S04]  /*0880*/  LDG.E R19, desc[UR14][R2.64+0xc] ;  /* 0x00000c0e02137981 */ /* 0x000f68000c1e1900 */
[----:B------:R-:W5:Y:S01]  /*0890*/  LDG.E R10, desc[UR14][R10.64] ;  /* 0x0000000e0a0a7981 */ /* 0x000f62000c1e1900 */
[----:B------:R-:W-:Y:S01]  /*08a0*/  UIADD3 UR4, UPT, UPT, UR4, 0x4, URZ ;  /* 0x0000000404047890 */ /* 0x000fe2000fffe0ff */
[----:B--2---:R-:W-:-:S04]  /*08b0*/  IMAD R4, R13, R4, R18 ;  /* 0x000000040d047224 */ /* 0x004fc800078e0212 */
[----:B---3--:R-:W-:-:S04]  /*08c0*/  IMAD R4, R15, R6, R4 ;  /* 0x000000060f047224 */ /* 0x008fc800078e0204 */
[----:B----4-:R-:W-:-:S04]  /*08d0*/  IMAD R4, R17, R12, R4 ;  /* 0x0000000c11047224 */ /* 0x010fc800078e0204 */
[----:B-----5:R-:W-:-:S07]  /*08e0*/  IMAD R18, R19, R10, R4 ;  /* 0x0000000a13127224 */ /* 0x020fce00078e0204 */
.L_x_3:
[----:B------:R-:W-:Y:S05]  /*08f0*/  BRA.U !UP1, `(.L_x_0) ;  /* 0x00000001099c7547 */ /* 0x000fea000b800000 */
[----:B------:R-:W-:Y:S01]  /*0900*/  UISETP.NE.AND UP0, UPT, UR5, 0x1, UPT ;  /* 0x000000010500788c */ /* 0x000fe2000bf05270 */
[----:B------:R-:W-:Y:S01]  /*0910*/  MOV R3, UR4 ;  /* 0x0000000400037c02 */ /* 0x000fe20008000f00 */
[----:B------:R-:W-:Y:S02]  /*0920*/  ULOP3.LUT UR5, UR16, 0x1, URZ, 0xc0, !UPT ;  /* 0x0000000110057892 */ /* 0x000fe4000f8ec0ff */
[----:B------:R-:W-:Y:S02]  /*0930*/  MOV R7, UR16 ;  /* 0x0000001000077c02 */ /* 0x000fe40008000f00 */
[----:B------:R-:W-:Y:S01]  /*0940*/  UISETP.NE.U32.AND UP1, UPT, UR5, 0x1, UPT ;  /* 0x000000010500788c */ /* 0x000fe2000bf25070 */
[----:B------:R-:W-:-:S04]  /*0950*/  PLOP3.LUT P0, PT, PT, PT, UP0, 0x80, 0x8 ;  /* 0x000000000008781c */ /* 0x000fc80003f0f008 */
[----:B------:R-:W1:Y:S01]  /*0960*/  @UP0 LDCU.64 UR8, c[0x0][0x390] ;  /* 0x00007200ff0807ac */ /* 0x000e620008000a00 */
[----:B------:R-:W-:Y:S01]  /*0970*/  PLOP3.LUT P1, PT, PT, PT, UP1, 0x80, 0x8 ;  /* 0x000000000008781c */ /* 0x000fe20003f2f018 */
[----:B------:R-:W2:Y:S04]  /*0980*/  @UP0 LDCU.64 UR6, c[0x0][0x388] ;  /* 0x00007100ff0607ac */ /* 0x000ea80008000a00 */
[----:B------:R-:W3:Y:S03]  /*0990*/  @!UP1 LDCU.64 UR10, c[0x0][0x388] ;  /* 0x00007100ff0a97ac */ /* 0x000ee60008000a00 */
[----:B------:R-:W-:Y:S01]  /*09a0*/  @P0 IMAD R3, R3, UR16, R14 ;  /* 0x0000001003030c24 */ /* 0x000fe2000f8e020e */
[----:B------:R-:W4:Y:S01]  /*09b0*/  @!UP1 LDCU.64 UR12, c[0x0][0x390] ;  /* 0x00007200ff0c97ac */ /* 0x000f220008000a00 */
[----:B-1----:R-:W-:Y:S01]  /*09c0*/  MOV R10, UR8 ;  /* 0x00000008000a7c02 */ /* 0x002fe20008000f00 */
[----:B------:R-:W-:Y:S01]  /*09d0*/  IMAD.U32 R11, RZ, RZ, UR9 ;  /* 0x00000009ff0b7e24 */ /* 0x000fe2000f8e00ff */
[----:B--2---:R-:W-:-:S03]  /*09e0*/  MOV R4, UR6 ;  /* 0x0000000600047c02 */ /* 0x004fc60008000f00 */
[----:B------:R-:W-:Y:S01]  /*09f0*/  @P0 IMAD.WIDE R10, R3, 0x4, R10 ;  /* 0x00000004030a0825 */ /* 0x000fe200078e020a */
[C---:B------:R-:W-:Y:S01]  /*0a00*/  @P0 IADD3 R3, PT, PT, R16.reuse, UR4, RZ ;  /* 0x0000000410030c10 */ /* 0x040fe2000fffe0ff */
[----:B------:R-:W-:Y:S01]  /*0a10*/  @UP0 UIADD3 UR4, UPT, UPT, UR4, 0x2, URZ ;  /* 0x0000000204040890 */ /* 0x000fe2000fffe0ff */
[----:B------:R-:W-:Y:S02]  /*0a20*/  MOV R5, UR7 ;  /* 0x0000000700057c02 */ /* 0x000fe40008000f00 */
[----:B---3--:R-:W-:Y:S01]  /*0a30*/  MOV R6, UR10 ;  /* 0x0000000a00067c02 */ /* 0x008fe20008000f00 */
[----:B0-----:R-:W2:Y:S02]  /*0a40*/  @P0 LDG.E R12, desc[UR14][R10.64] ;  /* 0x0000000e0a0c0981 */ /* 0x001ea4000c1e1900 */
[----:B------:R-:W-:Y:S02]  /*0a50*/  IMAD.U32 R15, RZ, RZ, UR4 ;  /* 0x00000004ff0f7e24 */ /* 0x000fe4000f8e00ff */
[----:B------:R-:W-:Y:S01]  /*0a60*/  @P0 IMAD.WIDE R4, R3, 0x4, R4 ;  /* 0x0000000403040825 */ /* 0x000fe200078e0204 */
[----:B------:R-:W-:-:S02]  /*0a70*/  @!P1 IADD3 R13, PT, PT, R16, UR4, RZ ;  /* 0x00000004100d9c10 */ /* 0x000fc4000fffe0ff */
[----:B----4-:R-:W-:Y:S01]  /*0a80*/  MOV R8, UR12 ;  /* 0x0000000c00087c02 */ /* 0x010fe20008000f00 */
[----:B------:R-:W-:Y:S01]  /*0a90*/  @P0 IMAD.WIDE.U32 R2, R7, 0x4, R10 ;  /* 0x0000000407020825 */ /* 0x000fe200078e000a */
[----:B------:R-:W-:Y:S01]  /*0aa0*/  MOV R7, UR11 ;  /* 0x0000000b00077c02 */ /* 0x000fe20008000f00 */
[----:B------:R-:W2:Y:S01]  /*0ab0*/  @P0 LDG.E R17, desc[UR14][R4.64] ;  /* 0x0000000e04110981 */ /* 0x000ea2000c1e1900 */
[----:B------:R-:W-:Y:S01]  /*0ac0*/  MOV R9, UR13 ;  /* 0x0000000d00097c02 */ /* 0x000fe20008000f00 */
[----:B------:R-:W-:Y:S02]  /*0ad0*/  @!P1 IMAD R15, R15, UR16, R14 ;  /* 0x000000100f0f9c24 */ /* 0x000fe4000f8e020e */
[----:B------:R-:W-:Y:S01]  /*0ae0*/  @!P1 IMAD.WIDE R6, R13, 0x4, R6 ;  /* 0x000000040d069825 */ /* 0x000fe200078e0206 */
[----:B------:R-:W3:Y:S03]  /*0af0*/  @P0 LDG.E R19, desc[UR14][R4.64+0x4] ;  /* 0x0000040e04130981 */ /* 0x000ee6000c1e1900 */
[----:B------:R-:W-:Y:S01]  /*0b00*/  @!P1 IMAD.WIDE R8, R15, 0x4, R8 ;  /* 0x000000040f089825 */ /* 0x000fe200078e0208 */
[----:B------:R-:W3:Y:S04]  /*0b10*/  @P0 LDG.E R2, desc[UR14][R2.64] ;  /* 0x0000000e02020981 */ /* 0x000ee8000c1e1900 */
[----:B------:R-:W4:Y:S04]  /*0b20*/  @!P1 LDG.E R7, desc[UR14][R6.64] ;  /* 0x0000000e06079981 */ /* 0x000f28000c1e1900 */
[----:B------:R-:W4:Y:S01]  /*0b30*/  @!P1 LDG.E R8, desc[UR14][R8.64] ;  /* 0x0000000e08089981 */ /* 0x000f22000c1e1900 */
[----:B--2---:R-:W-:-:S04]  /*0b40*/  @P0 IMAD R12, R17, R12, R18 ;  /* 0x0000000c110c0224 */ /* 0x004fc800078e0212 */
[----:B---3--:R-:W-:-:S04]  /*0b50*/  @P0 IMAD R18, R19, R2, R12 ;  /* 0x0000000213120224 */ /* 0x008fc800078e020c */
[----:B----4-:R-:W-:-:S07]  /*0b60*/  @!P1 IMAD R18, R7, R8, R18 ;  /* 0x0000000807129224 */ /* 0x010fce00078e0212 */
.L_x_0:
[----:B------:R-:W1:Y:S02]  /*0b70*/  LDC.64 R2, c[0x0][0x398] ;  /* 0x0000e600ff027b82 */ /* 0x000e640000000a00 */
[----:B-1----:R-:W-:-:S05]  /*0b80*/  IMAD.WIDE R2, R0, 0x4, R2 ;  /* 0x0000000400027825 */ /* 0x002fca00078e0202 */
[----:B0-----:R-:W-:Y:S01]  /*0b90*/  STG.E desc[UR14][R2.64], R18 ;  /* 0x0000001202007986 */ /* 0x001fe2000c10190e */
[----:B------:R-:W-:Y:S05]  /*0ba0*/  EXIT ;  /* 0x000000000000794d */ /* 0x000fea0003800000 */
.L_x_4:
[----:B------:R-:W-:-:S00]  /*0bb0*/  BRA `(.L_x_4) ;  /* 0xfffffffc00fc7947 */ /* 0x000fc0000383ffff */
[----:B------:R-:W-:-:S00]  /*0bc0*/  NOP ;  /* 0x0000000000007918 */ /* 0x000fc00000000000 */
        /* <DEDUP_REMOVED lines=11> */
.L_x_5:


//--------------------- .nv.shared.reserved.0     --------------------------
	.section	.nv.shared.reserved.0,"aw",@nobits
	.weak		__nv_reservedSMEM_offset_0_alias
	.size		__nv_reservedSMEM_offset_0_alias, 0, 64
	.other		__nv_reservedSMEM_offset_0_alias,@"STO_CUDA_RESERVED_SHARED STV_DEFAULT"
__nv_reservedSMEM_offset_0_alias:
	.zero		0
	.zero		64


//--------------------- .nv.constant0._Z14matrixMultCudaiPiS_S_ --------------------------
	.section	.nv.constant0._Z14matrixMultCudaiPiS_S_,"a",@progbits
	.sectionflags	@""
	.align	4
.nv.constant0._Z14matrixMultCudaiPiS_S_:
	.zero		928


//--------------------- SYMBOLS --------------------------

	.type		.nv.reservedSmem.offset0,@object
	.size		.nv.reservedSmem.offset0,0x4
